	.headerflags	@"EF_CUDA_TEXMODE_UNIFIED EF_CUDA_64BIT_ADDRESS EF_CUDA_ACCELERATORS EF_CUDA_SM90 EF_CUDA_VIRTUAL_SM(EF_CUDA_SM90)"
	.elftype	@"ET_EXEC"


//--------------------- .nv.info                  --------------------------
	.section	.nv.info,"",@"SHT_CUDA_INFO"
	.align	4


	//----- nvinfo : EIATTR_REGCOUNT
	.align		4
        /*0000*/ 	.byte	0x04, 0x2f
        /*0002*/ 	.short	(.L_3 - .L_2)
	.align		4
.L_2:
        /*0004*/ 	.word	index@(triton_poi_fused__native_batch_norm_legit_no_training_add_convolution_19)
        /*0008*/ 	.word	0x00000018


	//----- nvinfo : EIATTR_MIN_STACK_SIZE
	.align		4
.L_3:
        /*000c*/ 	.byte	0x04, 0x12
        /*000e*/ 	.short	(.L_5 - .L_4)
	.align		4
.L_4:
        /*0010*/ 	.word	index@(triton_poi_fused__native_batch_norm_legit_no_training_add_convolution_19)
        /*0014*/ 	.word	0x00000000


	//----- nvinfo : EIATTR_FRAME_SIZE
	.align		4
.L_5:
        /*0018*/ 	.byte	0x04, 0x11
        /*001a*/ 	.short	(.L_7 - .L_6)
	.align		4
.L_6:
        /*001c*/ 	.word	index@(triton_poi_fused__native_batch_norm_legit_no_training_add_convolution_19)
        /*0020*/ 	.word	0x00000000


	//----- nvinfo : EIATTR_MIN_STACK_SIZE
	.align		4
.L_7:
        /*0024*/ 	.byte	0x04, 0x12
        /*0026*/ 	.short	(.L_9 - .L_8)
	.align		4
.L_8:
        /*0028*/ 	.word	index@(triton_poi_fused__native_batch_norm_legit_no_training_add_convolution_19)
        /*002c*/ 	.word	0x00000000
.L_9:


//--------------------- .nv.info.triton_poi_fused__native_batch_norm_legit_no_training_add_convolution_19 --------------------------
	.section	.nv.info.triton_poi_fused__native_batch_norm_legit_no_training_add_convolution_19,"",@"SHT_CUDA_INFO"
	.sectionflags	@""
	.align	4


	//----- nvinfo : EIATTR_CUDA_API_VERSION
	.align		4
        /*0000*/ 	.byte	0x04, 0x37
        /*0002*/ 	.short	(.L_11 - .L_10)
.L_10:
        /*0004*/ 	.word	0x0000007c


	//----- nvinfo : EIATTR_KPARAM_INFO
	.align		4
.L_11:
        /*0008*/ 	.byte	0x04, 0x17
        /*000a*/ 	.short	(.L_13 - .L_12)
.L_12:
        /*000c*/ 	.word	0x00000000
        /*0010*/ 	.short	0x0007
        /*0012*/ 	.short	0x0038
        /*0014*/ 	.byte	0x00, 0xf0, 0x11, 0x00


	//----- nvinfo : EIATTR_KPARAM_INFO
	.align		4
.L_13:
        /*0018*/ 	.byte	0x04, 0x17
        /*001a*/ 	.short	(.L_15 - .L_14)
.L_14:
        /*001c*/ 	.word	0x00000000
        /*0020*/ 	.short	0x0006
        /*0022*/ 	.short	0x0030
        /*0024*/ 	.byte	0x00, 0xf4, 0x21, 0x00


	//----- nvinfo : EIATTR_KPARAM_INFO
	.align		4
.L_15:
        /*0028*/ 	.byte	0x04, 0x17
        /*002a*/ 	.short	(.L_17 - .L_16)
.L_16:
        /*002c*/ 	.word	0x00000000
        /*0030*/ 	.short	0x0005
        /*0032*/ 	.short	0x0028
        /*0034*/ 	.byte	0x00, 0xf4, 0x21, 0x00


	//----- nvinfo : EIATTR_KPARAM_INFO
	.align		4
.L_17:
        /*0038*/ 	.byte	0x04, 0x17
        /*003a*/ 	.short	(.L_19 - .L_18)
.L_18:
        /*003c*/ 	.word	0x00000000
        /*0040*/ 	.short	0x0004
        /*0042*/ 	.short	0x0020
        /*0044*/ 	.byte	0x00, 0xf4, 0x21, 0x00


	//----- nvinfo : EIATTR_KPARAM_INFO
	.align		4
.L_19:
        /*0048*/ 	.byte	0x04, 0x17
        /*004a*/ 	.short	(.L_21 - .L_20)
.L_20:
        /*004c*/ 	.word	0x00000000
        /*0050*/ 	.short	0x0003
        /*0052*/ 	.short	0x0018
        /*0054*/ 	.byte	0x00, 0xf4, 0x21, 0x00


	//----- nvinfo : EIATTR_KPARAM_INFO
	.align		4
.L_21:
        /*0058*/ 	.byte	0x04, 0x17
        /*005a*/ 	.short	(.L_23 - .L_22)
.L_22:
        /*005c*/ 	.word	0x00000000
        /*0060*/ 	.short	0x0002
        /*0062*/ 	.short	0x0010
        /*0064*/ 	.byte	0x00, 0xf4, 0x21, 0x00


	//----- nvinfo : EIATTR_KPARAM_INFO
	.align		4
.L_23:
        /*0068*/ 	.byte	0x04, 0x17
        /*006a*/ 	.short	(.L_25 - .L_24)
.L_24:
        /*006c*/ 	.word	0x00000000
        /*0070*/ 	.short	0x0001
        /*0072*/ 	.short	0x0008
        /*0074*/ 	.byte	0x00, 0xf4, 0x21, 0x00


	//----- nvinfo : EIATTR_KPARAM_INFO
	.align		4
.L_25:
        /*0078*/ 	.byte	0x04, 0x17
        /*007a*/ 	.short	(.L_27 - .L_26)
.L_26:
        /*007c*/ 	.word	0x00000000
        /*0080*/ 	.short	0x0000
        /*0082*/ 	.short	0x0000
        /*0084*/ 	.byte	0x00, 0xf4, 0x21, 0x00


	//----- nvinfo : EIATTR_SPARSE_MMA_MASK
	.align		4
.L_27:
        /*0088*/ 	.byte	0x03, 0x50
        /*008a*/ 	.short	0x0000


	//----- nvinfo : EIATTR_MAXREG_COUNT
	.align		4
        /*008c*/ 	.byte	0x03, 0x1b
        /*008e*/ 	.short	0x00ff


	//----- nvinfo : EIATTR_EXIT_INSTR_OFFSETS
	.align		4
        /*0090*/ 	.byte	0x04, 0x1c
        /*0092*/ 	.short	(.L_29 - .L_28)


	//   ....[0]....
.L_28:
        /*0094*/ 	.word	0x000003b0


	//----- nvinfo : EIATTR_REQNTID
	.align		4
.L_29:
        /*0098*/ 	.byte	0x04, 0x10
        /*009a*/ 	.short	(.L_31 - .L_30)
.L_30:
        /*009c*/ 	.word	0x00000080
        /*00a0*/ 	.word	0x00000001
        /*00a4*/ 	.word	0x00000001


	//----- nvinfo : EIATTR_CBANK_PARAM_SIZE
	.align		4
.L_31:
        /*00a8*/ 	.byte	0x03, 0x19
        /*00aa*/ 	.short	0x003c


	//----- nvinfo : EIATTR_PARAM_CBANK
	.align		4
        /*00ac*/ 	.byte	0x04, 0x0a
        /*00ae*/ 	.short	(.L_33 - .L_32)
	.align		4
.L_32:
        /*00b0*/ 	.word	index@(.nv.constant0.triton_poi_fused__native_batch_norm_legit_no_training_add_convolution_19)
        /*00b4*/ 	.short	0x0210
        /*00b6*/ 	.short	0x003c


	//----- nvinfo : EIATTR_SW_WAR
	.align		4
.L_33:
        /*00b8*/ 	.byte	0x04, 0x36
        /*00ba*/ 	.short	(.L_35 - .L_34)
.L_34:
        /*00bc*/ 	.word	0x00000008
.L_35:


//--------------------- .nv.callgraph             --------------------------
	.section	.nv.callgraph,"",@"SHT_CUDA_CALLGRAPH"
	.align	4
	.sectionentsize	8
	.align		4
        /*0000*/ 	.word	0x00000000
	.align		4
        /*0004*/ 	.word	0xffffffff
	.align		4
        /*0008*/ 	.word	0x00000000
	.align		4
        /*000c*/ 	.word	0xfffffffe
	.align		4
        /*0010*/ 	.word	0x00000000
	.align		4
        /*0014*/ 	.word	0xfffffffd
	.align		4
        /*0018*/ 	.word	0x00000000
	.align		4
        /*001c*/ 	.word	0xfffffffc


//--------------------- .nv.constant4             --------------------------
	.section	.nv.constant4,"a",@progbits
	.align	8
	.align		8
.nv.constant4:
        /*0000*/ 	.dword	_$_str
	.align		8
        /*0008*/ 	.dword	_$_str_$_2


//--------------------- .text.triton_poi_fused__native_batch_norm_legit_no_training_add_convolution_19 --------------------------
	.section	.text.triton_poi_fused__native_batch_norm_legit_no_training_add_convolution_19,"ax",@progbits
	.align	128
        .global         triton_poi_fused__native_batch_norm_legit_no_training_add_convolution_19
        .type           triton_poi_fused__native_batch_norm_legit_no_training_add_convolution_19,@function
        .size           triton_poi_fused__native_batch_norm_legit_no_training_add_convolution_19,(.L_x_1 - triton_poi_fused__native_batch_norm_legit_no_training_add_convolution_19)
        .other          triton_poi_fused__native_batch_norm_legit_no_training_add_convolution_19,@"STO_CUDA_ENTRY STV_DEFAULT"
triton_poi_fused__native_batch_norm_legit_no_training_add_convolution_19:
.text.triton_poi_fused__native_batch_norm_legit_no_training_add_convolution_19:
[----:B------:R-:W-:Y:S01]  /*0000*/  LDC R1, c[0x0][0x28] ;  /* 0x00000a00ff017b82 */ /* 0x000fe20000000800 */
[----:B------:R-:W1:Y:S07]  /*0010*/  S2R R0, SR_TID.X ;  /* 0x0000000000007919 */ /* 0x000e6e0000002100 */
[----:B------:R-:W2:Y:S01]  /*0020*/  LDC.64 R4, c[0x0][0x230] ;  /* 0x00008c00ff047b82 */ /* 0x000ea20000000a00 */
[----:B------:R-:W-:Y:S01]  /*0030*/  ULDC.64 UR4, c[0x0][0x208] ;  /* 0x0000820000047ab9 */ /* 0x000fe20000000a00 */
[----:B------:R-:W3:Y:S06]  /*0040*/  S2R R9, SR_CTAID.X ;  /* 0x0000000000097919 */ /* 0x000eec0000002500 */
[----:B------:R-:W4:Y:S08]  /*0050*/  LDC.64 R16, c[0x0][0x220] ;  /* 0x00008800ff107b82 */ /* 0x000f300000000a00 */
[----:B------:R-:W5:Y:S08]  /*0060*/  LDC.64 R18, c[0x0][0x228] ;  /* 0x00008a00ff127b82 */ /* 0x000f700000000a00 */
[----:B------:R-:W4:Y:S01]  /*0070*/  LDC.64 R12, c[0x0][0x238] ;  /* 0x00008e00ff0c7b82 */ /* 0x000f220000000a00 */
[----:B-1----:R-:W-:-:S07]  /*0080*/  SHF.L.U32 R0, R0, 0x1, RZ ;  /* 0x0000000100007819 */ /* 0x002fce00000006ff */
[----:B------:R-:W1:Y:S01]  /*0090*/  LDC.64 R10, c[0x0][0x240] ;  /* 0x00009000ff0a7b82 */ /* 0x000e620000000a00 */
[----:B---3--:R-:W-:Y:S02]  /*00a0*/  SHF.R.S32.HI R2, RZ, 0x17, R9 ;  /* 0x00000017ff027819 */ /* 0x008fe40000011409 */
[----:B------:R-:W-:Y:S02]  /*00b0*/  LOP3.LUT R0, R0, 0xfe, RZ, 0xc0, !PT ;  /* 0x000000fe00007812 */ /* 0x000fe400078ec0ff */
[----:B------:R-:W-:-:S03]  /*00c0*/  SGXT R2, R2, 0x1 ;  /* 0x000000010202781a */ /* 0x000fc60000000200 */
[----:B------:R-:W3:Y:S01]  /*00d0*/  LDC.64 R6, c[0x0][0x218] ;  /* 0x00008600ff067b82 */ /* 0x000ee20000000a00 */
[----:B------:R-:W-:-:S04]  /*00e0*/  LEA R9, R9, R0, 0x8 ;  /* 0x0000000009097211 */ /* 0x000fc800078e40ff */
[----:B------:R-:W-:-:S04]  /*00f0*/  LEA.HI R2, R2, R9, RZ, 0x6 ;  /* 0x0000000902027211 */ /* 0x000fc800078f30ff */
[--C-:B------:R-:W-:Y:S02]  /*0100*/  SHF.R.S32.HI R15, RZ, 0x6, R2.reuse ;  /* 0x00000006ff0f7819 */ /* 0x100fe40000011402 */
[----:B------:R-:W-:-:S04]  /*0110*/  SHF.R.S32.HI R2, RZ, 0x1f, R2 ;  /* 0x0000001fff027819 */ /* 0x000fc80000011402 */
[----:B------:R-:W-:-:S04]  /*0120*/  LEA.HI R2, R2, R15, RZ, 0x8 ;  /* 0x0000000f02027211 */ /* 0x000fc800078f40ff */
[----:B------:R-:W-:-:S04]  /*0130*/  LOP3.LUT R2, R2, 0xffffff00, RZ, 0xc0, !PT ;  /* 0xffffff0002027812 */ /* 0x000fc800078ec0ff */
[----:B------:R-:W-:Y:S02]  /*0140*/  IADD3 R15, R15, -R2, RZ ;  /* 0x800000020f0f7210 */ /* 0x000fe40007ffe0ff */
[----:B------:R-:W1:Y:S03]  /*0150*/  LDC.64 R2, c[0x0][0x210] ;  /* 0x00008400ff027b82 */ /* 0x000e660000000a00 */
[----:B--2---:R-:W-:-:S05]  /*0160*/  IMAD.WIDE R4, R15, 0x4, R4 ;  /* 0x000000040f047825 */ /* 0x004fca00078e0204 */
[----:B------:R-:W2:Y:S01]  /*0170*/  LDG.E.EL R0, desc[UR4][R4.64] ;  /* 0x0000000404007981 */ /* 0x000ea2000c2e1900 */
[----:B----4-:R-:W-:-:S04]  /*0180*/  IMAD.WIDE R16, R15, 0x4, R16 ;  /* 0x000000040f107825 */ /* 0x010fc800078e0210 */
[----:B-----5:R-:W-:Y:S01]  /*0190*/  IMAD.WIDE R18, R15, 0x4, R18 ;  /* 0x000000040f127825 */ /* 0x020fe200078e0212 */
[----:B------:R4:W5:Y:S04]  /*01a0*/  LDG.E.EL R8, desc[UR4][R16.64] ;  /* 0x0000000410087981 */ /* 0x000968000c2e1900 */
[----:B------:R-:W5:Y:S01]  /*01b0*/  LDG.E.EL R14, desc[UR4][R18.64] ;  /* 0x00000004120e7981 */ /* 0x000f62000c2e1900 */
[----:B01----:R-:W-:-:S05]  /*01c0*/  IMAD.WIDE R2, R9, 0x4, R2 ;  /* 0x0000000409027825 */ /* 0x003fca00078e0202 */
[----:B------:R-:W5:Y:S01]  /*01d0*/  LDG.E.64 R4, desc[UR4][R2.64] ;  /* 0x0000000402047981 */ /* 0x000f62000c1e1b00 */
[----:B------:R-:W-:-:S04]  /*01e0*/  IMAD.WIDE R12, R15, 0x4, R12 ;  /* 0x000000040f0c7825 */ /* 0x000fc800078e020c */
[----:B------:R-:W-:Y:S02]  /*01f0*/  IMAD.WIDE R20, R15, 0x4, R10 ;  /* 0x000000040f147825 */ /* 0x000fe400078e020a */
[----:B------:R0:W5:Y:S02]  /*0200*/  LDG.E.EL R12, desc[UR4][R12.64] ;  /* 0x000000040c0c7981 */ /* 0x000164000c2e1900 */
[----:B---3--:R-:W-:Y:S02]  /*0210*/  IMAD.WIDE R6, R9, 0x4, R6 ;  /* 0x0000000409067825 */ /* 0x008fe400078e0206 */
[----:B------:R-:W3:Y:S04]  /*0220*/  LDG.E.EL R21, desc[UR4][R20.64] ;  /* 0x0000000414157981 */ /* 0x000ee8000c2e1900 */
[----:B------:R-:W3:Y:S01]  /*0230*/  LDG.E.64 R10, desc[UR4][R6.64] ;  /* 0x00000004060a7981 */ /* 0x000ee2000c1e1b00 */
[----:B----4-:R-:W-:Y:S01]  /*0240*/  HFMA2.MMA R16, -RZ, RZ, 1.625, 0 ;  /* 0x3e800000ff107435 */ /* 0x010fe200000001ff */
[----:B--2---:R-:W-:-:S04]  /*0250*/  FADD R0, R0, 9.9999997473787516356e-06 ;  /* 0x3727c5ac00007421 */ /* 0x004fc80000000000 */
[----:B------:R-:W1:Y:S02]  /*0260*/  MUFU.SQRT R9, R0 ;  /* 0x0000000000097308 */ /* 0x000e640000002000 */
[C---:B-1----:R-:W-:Y:S02]  /*0270*/  FSETP.GT.AND P0, PT, R9.reuse, 8.50705917302346158658e+37, PT ;  /* 0x7e8000000900780b */ /* 0x042fe40003f04000 */
[----:B------:R-:W-:-:S11]  /*0280*/  FSETP.GEU.AND P1, PT, R9, 1.175494350822287508e-38, PT ;  /* 0x008000000900780b */ /* 0x000fd60003f2e000 */
[----:B------:R-:W-:-:S04]  /*0290*/  @P0 FMUL R9, R9, 0.25 ;  /* 0x3e80000009090820 */ /* 0x000fc80000400000 */
[----:B------:R-:W-:-:S06]  /*02a0*/  @!P1 FMUL R9, R9, 16777216 ;  /* 0x4b80000009099820 */ /* 0x000fcc0000400000 */
[----:B------:R-:W0:Y:S01]  /*02b0*/  MUFU.RCP R9, R9 ;  /* 0x0000000900097308 */ /* 0x000e220000001000 */
[----:B------:R-:W-:Y:S01]  /*02c0*/  FSEL R16, R16, 1, P0 ;  /* 0x3f80000010107808 */ /* 0x000fe20000000000 */
[--C-:B-----5:R-:W-:Y:S01]  /*02d0*/  FADD R4, R4, R8.reuse ;  /* 0x0000000804047221 */ /* 0x120fe20000000000 */
[----:B------:R-:W-:-:S03]  /*02e0*/  FADD R5, R5, R8 ;  /* 0x0000000805057221 */ /* 0x000fc60000000000 */
[----:B------:R-:W-:Y:S01]  /*02f0*/  @!P1 FMUL R16, R16, 16777216 ;  /* 0x4b80000010109820 */ /* 0x000fe20000400000 */
[C---:B------:R-:W-:Y:S01]  /*0300*/  FADD R0, -R14.reuse, R4 ;  /* 0x000000040e007221 */ /* 0x040fe20000000100 */
[----:B------:R-:W-:Y:S02]  /*0310*/  FADD R14, -R14, R5 ;  /* 0x000000050e0e7221 */ /* 0x000fe40000000100 */
[----:B0-----:R-:W-:-:S04]  /*0320*/  FMUL R13, R9, R16 ;  /* 0x00000010090d7220 */ /* 0x001fc80000400000 */
[-C--:B------:R-:W-:Y:S01]  /*0330*/  FMUL R0, R0, R13.reuse ;  /* 0x0000000d00007220 */ /* 0x080fe20000400000 */
[----:B------:R-:W-:-:S03]  /*0340*/  FMUL R14, R14, R13 ;  /* 0x0000000d0e0e7220 */ /* 0x000fc60000400000 */
[C-C-:B---3--:R-:W-:Y:S01]  /*0350*/  FFMA R9, R12.reuse, R0, R21.reuse ;  /* 0x000000000c097223 */ /* 0x148fe20000000015 */
[----:B------:R-:W-:-:S03]  /*0360*/  FFMA R14, R12, R14, R21 ;  /* 0x0000000e0c0e7223 */ /* 0x000fc60000000015 */
[----:B------:R-:W-:Y:S01]  /*0370*/  FADD R10, R10, R9 ;  /* 0x000000090a0a7221 */ /* 0x000fe20000000000 */
[----:B------:R-:W-:Y:S01]  /*0380*/  FADD R11, R11, R14 ;  /* 0x0000000e0b0b7221 */ /* 0x000fe20000000000 */
[----:B------:R-:W-:Y:S04]  /*0390*/  STG.E.64 desc[UR4][R2.64], R4 ;  /* 0x0000000402007986 */ /* 0x000fe8000c101b04 */
[----:B------:R-:W-:Y:S01]  /*03a0*/  STG.E.64 desc[UR4][R6.64], R10 ;  /* 0x0000000a06007986 */ /* 0x000fe2000c101b04 */
[----:B------:R-:W-:Y:S05]  /*03b0*/  EXIT ;  /* 0x000000000000794d */ /* 0x000fea0003800000 */
.L_x_0:
[----:B------:R-:W-:-:S00]  /*03c0*/  BRA `(.L_x_0) ;  /* 0xfffffffc00fc7947 */ /* 0x000fc0000383ffff */
[----:B------:R-:W-:-:S00]  /*03d0*/  NOP ;  /* 0x0000000000007918 */ /* 0x000fc00000000000 */
        /* <DEDUP_REMOVED lines=10> */
.L_x_1:


//--------------------- .nv.global.init           --------------------------
	.section	.nv.global.init,"aw",@progbits
.nv.global.init:
	.type		_$_str,@object
	.size		_$_str,(_$_str_$_2 - _$_str)
_$_str:
        /*0000*/ 	.byte	0x5f, 0x5f, 0x43, 0x55, 0x44, 0x41, 0x5f, 0x46, 0x54, 0x5a, 0x00
	.type		_$_str_$_2,@object
	.size		_$_str_$_2,(.L_1 - _$_str_$_2)
_$_str_$_2:
        /*000b*/ 	.byte	0x5f, 0x5f, 0x43, 0x55, 0x44, 0x41, 0x5f, 0x50, 0x52, 0x45, 0x43, 0x5f, 0x53, 0x51, 0x52, 0x54
        /*001b*/ 	.byte	0x00
.L_1:


//--------------------- .nv.constant0.triton_poi_fused__native_batch_norm_legit_no_training_add_convolution_19 --------------------------
	.section	.nv.constant0.triton_poi_fused__native_batch_norm_legit_no_training_add_convolution_19,"a",@progbits
	.sectionflags	@""
	.align	4
.nv.constant0.triton_poi_fused__native_batch_norm_legit_no_training_add_convolution_19:
	.zero		588
